	.headerflags	@"EF_CUDA_TEXMODE_UNIFIED EF_CUDA_64BIT_ADDRESS EF_CUDA_ACCELERATORS EF_CUDA_SM90 EF_CUDA_VIRTUAL_SM(EF_CUDA_SM90)"
	.elftype	@"ET_EXEC"


//--------------------- .nv.info                  --------------------------
	.section	.nv.info,"",@"SHT_CUDA_INFO"
	.align	4


	//----- nvinfo : EIATTR_REGCOUNT
	.align		4
        /*0000*/ 	.byte	0x04, 0x2f
        /*0002*/ 	.short	(.L_1 - .L_0)
	.align		4
.L_0:
        /*0004*/ 	.word	index@(triton_poi_fused_cat_48)
        /*0008*/ 	.word	0x00000014


	//----- nvinfo : EIATTR_MIN_STACK_SIZE
	.align		4
.L_1:
        /*000c*/ 	.byte	0x04, 0x12
        /*000e*/ 	.short	(.L_3 - .L_2)
	.align		4
.L_2:
        /*0010*/ 	.word	index@(triton_poi_fused_cat_48)
        /*0014*/ 	.word	0x00000000


	//----- nvinfo : EIATTR_FRAME_SIZE
	.align		4
.L_3:
        /*0018*/ 	.byte	0x04, 0x11
        /*001a*/ 	.short	(.L_5 - .L_4)
	.align		4
.L_4:
        /*001c*/ 	.word	index@(triton_poi_fused_cat_48)
        /*0020*/ 	.word	0x00000000


	//----- nvinfo : EIATTR_MIN_STACK_SIZE
	.align		4
.L_5:
        /*0024*/ 	.byte	0x04, 0x12
        /*0026*/ 	.short	(.L_7 - .L_6)
	.align		4
.L_6:
        /*0028*/ 	.word	index@(triton_poi_fused_cat_48)
        /*002c*/ 	.word	0x00000000
.L_7:


//--------------------- .nv.info.triton_poi_fused_cat_48 --------------------------
	.section	.nv.info.triton_poi_fused_cat_48,"",@"SHT_CUDA_INFO"
	.sectionflags	@""
	.align	4


	//----- nvinfo : EIATTR_CUDA_API_VERSION
	.align		4
        /*0000*/ 	.byte	0x04, 0x37
        /*0002*/ 	.short	(.L_9 - .L_8)
.L_8:
        /*0004*/ 	.word	0x0000007c


	//----- nvinfo : EIATTR_KPARAM_INFO
	.align		4
.L_9:
        /*0008*/ 	.byte	0x04, 0x17
        /*000a*/ 	.short	(.L_11 - .L_10)
.L_10:
        /*000c*/ 	.word	0x00000000
        /*0010*/ 	.short	0x0003
        /*0012*/ 	.short	0x0014
        /*0014*/ 	.byte	0x00, 0xf0, 0x11, 0x00


	//----- nvinfo : EIATTR_KPARAM_INFO
	.align		4
.L_11:
        /*0018*/ 	.byte	0x04, 0x17
        /*001a*/ 	.short	(.L_13 - .L_12)
.L_12:
        /*001c*/ 	.word	0x00000000
        /*0020*/ 	.short	0x0002
        /*0022*/ 	.short	0x0010
        /*0024*/ 	.byte	0x00, 0xf0, 0x11, 0x00


	//----- nvinfo : EIATTR_KPARAM_INFO
	.align		4
.L_13:
        /*0028*/ 	.byte	0x04, 0x17
        /*002a*/ 	.short	(.L_15 - .L_14)
.L_14:
        /*002c*/ 	.word	0x00000000
        /*0030*/ 	.short	0x0001
        /*0032*/ 	.short	0x0008
        /*0034*/ 	.byte	0x00, 0xf4, 0x21, 0x00


	//----- nvinfo : EIATTR_KPARAM_INFO
	.align		4
.L_15:
        /*0038*/ 	.byte	0x04, 0x17
        /*003a*/ 	.short	(.L_17 - .L_16)
.L_16:
        /*003c*/ 	.word	0x00000000
        /*0040*/ 	.short	0x0000
        /*0042*/ 	.short	0x0000
        /*0044*/ 	.byte	0x00, 0xf4, 0x21, 0x00


	//----- nvinfo : EIATTR_SPARSE_MMA_MASK
	.align		4
.L_17:
        /*0048*/ 	.byte	0x03, 0x50
        /*004a*/ 	.short	0x0000


	//----- nvinfo : EIATTR_MAXREG_COUNT
	.align		4
        /*004c*/ 	.byte	0x03, 0x1b
        /*004e*/ 	.short	0x00ff


	//----- nvinfo : EIATTR_EXIT_INSTR_OFFSETS
	.align		4
        /*0050*/ 	.byte	0x04, 0x1c
        /*0052*/ 	.short	(.L_19 - .L_18)


	//   ....[0]....
.L_18:
        /*0054*/ 	.word	0x00000440


	//   ....[1]....
        /*0058*/ 	.word	0x00000490


	//----- nvinfo : EIATTR_REQNTID
	.align		4
.L_19:
        /*005c*/ 	.byte	0x04, 0x10
        /*005e*/ 	.short	(.L_21 - .L_20)
.L_20:
        /*0060*/ 	.word	0x00000080
        /*0064*/ 	.word	0x00000001
        /*0068*/ 	.word	0x00000001


	//----- nvinfo : EIATTR_CBANK_PARAM_SIZE
	.align		4
.L_21:
        /*006c*/ 	.byte	0x03, 0x19
        /*006e*/ 	.short	0x0018


	//----- nvinfo : EIATTR_PARAM_CBANK
	.align		4
        /*0070*/ 	.byte	0x04, 0x0a
        /*0072*/ 	.short	(.L_23 - .L_22)
	.align		4
.L_22:
        /*0074*/ 	.word	index@(.nv.constant0.triton_poi_fused_cat_48)
        /*0078*/ 	.short	0x0210
        /*007a*/ 	.short	0x0018


	//----- nvinfo : EIATTR_SW_WAR
	.align		4
.L_23:
        /*007c*/ 	.byte	0x04, 0x36
        /*007e*/ 	.short	(.L_25 - .L_24)
.L_24:
        /*0080*/ 	.word	0x00000008
.L_25:


//--------------------- .nv.callgraph             --------------------------
	.section	.nv.callgraph,"",@"SHT_CUDA_CALLGRAPH"
	.align	4
	.sectionentsize	8
	.align		4
        /*0000*/ 	.word	0x00000000
	.align		4
        /*0004*/ 	.word	0xffffffff
	.align		4
        /*0008*/ 	.word	0x00000000
	.align		4
        /*000c*/ 	.word	0xfffffffe
	.align		4
        /*0010*/ 	.word	0x00000000
	.align		4
        /*0014*/ 	.word	0xfffffffd
	.align		4
        /*0018*/ 	.word	0x00000000
	.align		4
        /*001c*/ 	.word	0xfffffffc


//--------------------- .text.triton_poi_fused_cat_48 --------------------------
	.section	.text.triton_poi_fused_cat_48,"ax",@progbits
	.sectionflags	@"SHF_BARRIERS=1"
	.align	128
        .global         triton_poi_fused_cat_48
        .type           triton_poi_fused_cat_48,@function
        .size           triton_poi_fused_cat_48,(.L_x_1 - triton_poi_fused_cat_48)
        .other          triton_poi_fused_cat_48,@"STO_CUDA_ENTRY STV_DEFAULT"
triton_poi_fused_cat_48:
.text.triton_poi_fused_cat_48:
[----:B------:R-:W0:Y:S02]  /*0000*/  LDC R1, c[0x0][0x28] ;  /* 0x00000a00ff017b82 */ /* 0x000e240000000800 */
[----:B------:R-:W1:Y:S01]  /*0010*/  S2R R2, SR_TID.X ;  /* 0x0000000000027919 */ /* 0x000e620000002100 */
[----:B------:R-:W2:Y:S01]  /*0020*/  LDC.64 R8, c[0x0][0x210] ;  /* 0x00008400ff087b82 */ /* 0x000ea20000000a00 */
[----:B------:R-:W-:Y:S01]  /*0030*/  CS2R R6, SRZ ;  /* 0x0000000000067805 */ /* 0x000fe2000001ff00 */
[----:B------:R-:W-:Y:S01]  /*0040*/  ULDC.64 UR6, c[0x0][0x208] ;  /* 0x0000820000067ab9 */ /* 0x000fe20000000a00 */
[----:B------:R-:W3:Y:S01]  /*0050*/  S2R R3, SR_CTAID.Y ;  /* 0x0000000000037919 */ /* 0x000ee20000002600 */
[----:B------:R-:W4:Y:S01]  /*0060*/  S2R R11, SR_CTAID.X ;  /* 0x00000000000b7919 */ /* 0x000f220000002500 */
[----:B-1----:R-:W-:-:S04]  /*0070*/  LOP3.LUT R16, R2, 0x7f, RZ, 0xc0, !PT ;  /* 0x0000007f02107812 */ /* 0x002fc800078ec0ff */
[----:B---3--:R-:W-:Y:S01]  /*0080*/  PRMT R10, R16, 0x6540, R3 ;  /* 0x00006540100a7816 */ /* 0x008fe20000000003 */
[----:B----4-:R-:W-:-:S03]  /*0090*/  IMAD.SHL.U32 R0, R11, 0x4, RZ ;  /* 0x000000040b007824 */ /* 0x010fc600078e00ff */
[----:B------:R-:W-:Y:S02]  /*00a0*/  LOP3.LUT R4, R10, 0x80, RZ, 0xfc, !PT ;  /* 0x000000800a047812 */ /* 0x000fe400078efcff */
[----:B------:R-:W-:-:S03]  /*00b0*/  ISETP.GE.AND P0, PT, R0, 0x4, PT ;  /* 0x000000040000780c */ /* 0x000fc60003f06270 */
[--C-:B------:R-:W-:Y:S02]  /*00c0*/  IMAD.IADD R5, R4, 0x1, R11.reuse ;  /* 0x0000000104057824 */ /* 0x100fe400078e020b */
[----:B------:R-:W-:Y:S01]  /*00d0*/  IMAD.IADD R11, R10, 0x1, R11 ;  /* 0x000000010a0b7824 */ /* 0x000fe200078e020b */
[----:B------:R-:W-:Y:S01]  /*00e0*/  ISETP.LT.AND P1, PT, R4, 0x2080, !P0 ;  /* 0x000020800400780c */ /* 0x000fe20004721270 */
[----:B------:R-:W-:Y:S01]  /*00f0*/  IMAD.SHL.U32 R15, R5, 0x4, RZ ;  /* 0x00000004050f7824 */ /* 0x000fe200078e00ff */
[----:B------:R-:W-:Y:S01]  /*0100*/  ISETP.LT.AND P0, PT, R10, 0x2080, !P0 ;  /* 0x000020800a00780c */ /* 0x000fe20004701270 */
[----:B------:R-:W-:Y:S01]  /*0110*/  IMAD.SHL.U32 R11, R11, 0x4, RZ ;  /* 0x000000040b0b7824 */ /* 0x000fe200078e00ff */
[----:B------:R-:W-:Y:S01]  /*0120*/  CS2R R4, SRZ ;  /* 0x0000000000047805 */ /* 0x000fe2000001ff00 */
[----:B--2---:R-:W-:-:S04]  /*0130*/  IMAD.WIDE R14, R15, 0x4, R8 ;  /* 0x000000040f0e7825 */ /* 0x004fc800078e0208 */
[----:B------:R-:W-:Y:S01]  /*0140*/  IMAD.WIDE R12, R11, 0x4, R8 ;  /* 0x000000040b0c7825 */ /* 0x000fe200078e0208 */
[----:B------:R-:W-:Y:S02]  /*0150*/  CS2R R8, SRZ ;  /* 0x0000000000087805 */ /* 0x000fe4000001ff00 */
[----:B------:R-:W-:Y:S01]  /*0160*/  CS2R R10, SRZ ;  /* 0x00000000000a7805 */ /* 0x000fe2000001ff00 */
[----:B------:R1:W2:Y:S05]  /*0170*/  @P1 LDG.E.EL.128 R4, desc[UR6][R14.64] ;  /* 0x000000060e041981 */ /* 0x0002aa000c2e1d00 */
[----:B------:R-:W3:Y:S01]  /*0180*/  @P0 LDG.E.EL.128 R8, desc[UR6][R12.64] ;  /* 0x000000060c080981 */ /* 0x000ee2000c2e1d00 */
[----:B------:R-:W4:Y:S01]  /*0190*/  S2UR UR5, SR_CgaCtaId ;  /* 0x00000000000579c3 */ /* 0x000f220000008800 */
[----:B------:R-:W-:Y:S01]  /*01a0*/  UMOV UR4, 0x400 ;  /* 0x0000040000047882 */ /* 0x000fe20000000000 */
[----:B-1----:R-:W-:Y:S01]  /*01b0*/  IMAD.SHL.U32 R14, R2, 0x4, RZ ;  /* 0x00000004020e7824 */ /* 0x002fe200078e00ff */
[----:B----4-:R-:W-:-:S06]  /*01c0*/  UPRMT UR4, UR5, 0x654, UR4 ;  /* 0x0000065405047896 */ /* 0x010fcc0008000004 */
[----:B------:R-:W-:Y:S02]  /*01d0*/  LEA R17, R16, UR4, 0x2 ;  /* 0x0000000410117c11 */ /* 0x000fe4000f8e10ff */
[--C-:B------:R-:W-:Y:S02]  /*01e0*/  SHF.R.U32.HI R16, RZ, 0x2, R2.reuse ;  /* 0x00000002ff107819 */ /* 0x100fe40000011602 */
[----:B------:R-:W-:Y:S02]  /*01f0*/  SHF.R.U32.HI R2, RZ, 0x6, R2 ;  /* 0x00000006ff027819 */ /* 0x000fe40000011602 */
[----:B------:R-:W-:Y:S02]  /*0200*/  LOP3.LUT R15, R16, 0x10, RZ, 0xc0, !PT ;  /* 0x00000010100f7812 */ /* 0x000fe400078ec0ff */
[----:B------:R-:W-:-:S03]  /*0210*/  LOP3.LUT R16, R14, 0x1fc, RZ, 0xc0, !PT ;  /* 0x000001fc0e107812 */ /* 0x000fc600078ec0ff */
[----:B------:R-:W-:-:S04]  /*0220*/  VIADD R15, R15, UR4 ;  /* 0x000000040f0f7c36 */ /* 0x000fc80008000000 */
[----:B------:R-:W-:Y:S01]  /*0230*/  IMAD R15, R16, 0x4, R15 ;  /* 0x00000004100f7824 */ /* 0x000fe200078e020f */
[----:B--2---:R1:W-:Y:S04]  /*0240*/  STS [R17+0x200], R4 ;  /* 0x0002000411007388 */ /* 0x0043e80000000800 */
[----:B------:R2:W-:Y:S04]  /*0250*/  STS [R17+0x610], R5 ;  /* 0x0006100511007388 */ /* 0x0005e80000000800 */
[----:B------:R4:W-:Y:S01]  /*0260*/  STS [R17+0xa20], R6 ;  /* 0x000a200611007388 */ /* 0x0009e20000000800 */
[----:B-1----:R-:W-:-:S03]  /*0270*/  LOP3.LUT R4, R14, 0xfc, RZ, 0xc0, !PT ;  /* 0x000000fc0e047812 */ /* 0x002fc600078ec0ff */
[----:B------:R1:W-:Y:S01]  /*0280*/  STS [R17+0xe30], R7 ;  /* 0x000e300711007388 */ /* 0x0003e20000000800 */
[----:B------:R-:W-:-:S03]  /*0290*/  PRMT R3, R4, 0x6540, R3 ;  /* 0x0000654004037816 */ /* 0x000fc60000000003 */
[----:B---3--:R-:W-:Y:S01]  /*02a0*/  STS [R17], R8 ;  /* 0x0000000811007388 */ /* 0x008fe20000000800 */
[----:B--2---:R-:W2:Y:S01]  /*02b0*/  LDC.64 R4, c[0x0][0x218] ;  /* 0x00008600ff047b82 */ /* 0x004ea20000000a00 */
[C---:B------:R-:W-:Y:S01]  /*02c0*/  ISETP.GE.AND P0, PT, R3.reuse, 0x2080, PT ;  /* 0x000020800300780c */ /* 0x040fe20003f06270 */
[----:B----4-:R-:W-:Y:S01]  /*02d0*/  IMAD.HI R6, R3, 0x7e07e07f, RZ ;  /* 0x7e07e07f03067827 */ /* 0x010fe200078e02ff */
[----:B------:R3:W-:Y:S04]  /*02e0*/  STS [R17+0x410], R9 ;  /* 0x0004100911007388 */ /* 0x0007e80000000800 */
[----:B------:R-:W-:Y:S01]  /*02f0*/  STS [R17+0x820], R10 ;  /* 0x0008200a11007388 */ /* 0x000fe20000000800 */
[----:B-1----:R-:W-:-:S03]  /*0300*/  SHF.R.U32.HI R7, RZ, 0x1f, R6 ;  /* 0x0000001fff077819 */ /* 0x002fc60000011606 */
[----:B------:R-:W-:Y:S01]  /*0310*/  STS [R17+0xc30], R11 ;  /* 0x000c300b11007388 */ /* 0x000fe20000000800 */
[----:B------:R-:W-:Y:S02]  /*0320*/  LEA.HI.SX32 R6, R6, R7, 0x16 ;  /* 0x0000000706067211 */ /* 0x000fe400078fb2ff */
[----:B------:R-:W-:Y:S01]  /*0330*/  SGXT.U32 R7, R2, 0x1 ;  /* 0x000000010207781a */ /* 0x000fe20000000000 */
[----:B------:R-:W-:Y:S02]  /*0340*/  BAR.SYNC.DEFER_BLOCKING 0x0 ;  /* 0x0000000000007b1d */ /* 0x000fe40000010000 */
[----:B---3--:R-:W-:Y:S01]  /*0350*/  IMAD R9, R6, -0x820, R3 ;  /* 0xfffff7e006097824 */ /* 0x008fe200078e0203 */
[----:B------:R-:W-:Y:S02]  /*0360*/  LOP3.LUT R7, R0, R7, RZ, 0xfc, !PT ;  /* 0x0000000700077212 */ /* 0x000fe400078efcff */
[----:B------:R-:W-:Y:S01]  /*0370*/  LOP3.LUT R0, R16, 0x200, RZ, 0xfc, !PT ;  /* 0x0000020010007812 */ /* 0x000fe200078efcff */
[----:B------:R-:W-:Y:S01]  /*0380*/  IMAD R6, R6, 0x2080, R9 ;  /* 0x0000208006067824 */ /* 0x000fe200078e0209 */
[----:B------:R-:W-:-:S02]  /*0390*/  LOP3.LUT R2, R7, 0x2, RZ, 0xfc, !PT ;  /* 0x0000000207027812 */ /* 0x000fc400078efcff */
[C---:B------:R-:W-:Y:S01]  /*03a0*/  ISETP.LT.AND P1, PT, R7.reuse, 0x4, !P0 ;  /* 0x000000040700780c */ /* 0x040fe20004721270 */
[----:B------:R-:W-:Y:S01]  /*03b0*/  IMAD R7, R7, 0x820, R6 ;  /* 0x0000082007077824 */ /* 0x000fe200078e0206 */
[----:B------:R-:W-:Y:S02]  /*03c0*/  ISETP.LT.AND P0, PT, R2, 0x4, !P0 ;  /* 0x000000040200780c */ /* 0x000fe40004701270 */
[----:B------:R-:W-:Y:S01]  /*03d0*/  SHF.R.U32.HI R0, RZ, 0x4, R0 ;  /* 0x00000004ff007819 */ /* 0x000fe20000011600 */
[----:B--2---:R-:W-:-:S03]  /*03e0*/  IMAD.WIDE R2, R7, 0x4, R4 ;  /* 0x0000000407027825 */ /* 0x004fc600078e0204 */
[----:B------:R-:W-:-:S05]  /*03f0*/  LOP3.LUT R0, R0, 0x30, RZ, 0xc0, !PT ;  /* 0x0000003000007812 */ /* 0x000fca00078ec0ff */
[----:B------:R-:W-:Y:S01]  /*0400*/  VIADD R9, R0, UR4 ;  /* 0x0000000400097c36 */ /* 0x000fe20008000000 */
[----:B------:R-:W1:Y:S03]  /*0410*/  LDS.128 R12, [R15] ;  /* 0x000000000f0c7984 */ /* 0x000e660000000c00 */
[----:B------:R-:W-:Y:S01]  /*0420*/  IMAD R9, R16, 0x4, R9 ;  /* 0x0000000410097824 */ /* 0x000fe200078e0209 */
[----:B-1----:R1:W-:Y:S01]  /*0430*/  @P1 STG.E.128 desc[UR6][R2.64], R12 ;  /* 0x0000000c02001986 */ /* 0x0023e2000c101d06 */
[----:B------:R-:W-:Y:S05]  /*0440*/  @!P0 EXIT ;  /* 0x000000000000894d */ /* 0x000fea0003800000 */
[----:B------:R-:W0:Y:S01]  /*0450*/  LDS.128 R8, [R9+0x800] ;  /* 0x0008000009087984 */ /* 0x000e220000000c00 */
[----:B------:R-:W-:-:S04]  /*0460*/  VIADD R7, R7, 0x1040 ;  /* 0x0000104007077836 */ /* 0x000fc80000000000 */
[----:B------:R-:W-:-:S05]  /*0470*/  IMAD.WIDE R4, R7, 0x4, R4 ;  /* 0x0000000407047825 */ /* 0x000fca00078e0204 */
[----:B0-----:R-:W-:Y:S01]  /*0480*/  STG.E.128 desc[UR6][R4.64], R8 ;  /* 0x0000000804007986 */ /* 0x001fe2000c101d06 */
[----:B------:R-:W-:Y:S05]  /*0490*/  EXIT ;  /* 0x000000000000794d */ /* 0x000fea0003800000 */
.L_x_0:
[----:B------:R-:W-:-:S00]  /*04a0*/  BRA `(.L_x_0) ;  /* 0xfffffffc00fc7947 */ /* 0x000fc0000383ffff */
[----:B------:R-:W-:-:S00]  /*04b0*/  NOP ;  /* 0x0000000000007918 */ /* 0x000fc00000000000 */
        /* <DEDUP_REMOVED lines=12> */
.L_x_1:


//--------------------- .nv.shared.triton_poi_fused_cat_48 --------------------------
	.section	.nv.shared.triton_poi_fused_cat_48,"aw",@nobits
	.sectionflags	@""
	.align	16
	.zero		1024


//--------------------- .nv.constant0.triton_poi_fused_cat_48 --------------------------
	.section	.nv.constant0.triton_poi_fused_cat_48,"a",@progbits
	.sectionflags	@""
	.align	4
.nv.constant0.triton_poi_fused_cat_48:
	.zero		552
